//
// Generated by NVIDIA NVVM Compiler
//
// Compiler Build ID: CL-36424714
// Cuda compilation tools, release 13.0, V13.0.88
// Based on NVVM 20.0.0
//

.version 9.0
.target sm_100
.address_size 64

	// .globl	_Z11vector_diffPfS_S_i

.visible .entry _Z11vector_diffPfS_S_i(
	.param .u64 .ptr .align 1 _Z11vector_diffPfS_S_i_param_0,
	.param .u64 .ptr .align 1 _Z11vector_diffPfS_S_i_param_1,
	.param .u64 .ptr .align 1 _Z11vector_diffPfS_S_i_param_2,
	.param .u32 _Z11vector_diffPfS_S_i_param_3
)
{
	.reg .pred 	%p<10>;
	.reg .b32 	%r<23>;
	.reg .b32 	%f<88>;
	.reg .b64 	%rd<40>;

	ld.param.u64 	%rd22, [_Z11vector_diffPfS_S_i_param_0];
	ld.param.u64 	%rd23, [_Z11vector_diffPfS_S_i_param_1];
	ld.param.u64 	%rd24, [_Z11vector_diffPfS_S_i_param_2];
	ld.param.u32 	%r16, [_Z11vector_diffPfS_S_i_param_3];
	cvta.to.global.u64 	%rd1, %rd22;
	cvta.to.global.u64 	%rd2, %rd24;
	cvta.to.global.u64 	%rd3, %rd23;
	setp.lt.s32 	%p1, %r16, 1;
	@%p1 bra 	$L__BB0_13;
	and.b32  	%r1, %r16, 15;
	setp.lt.u32 	%p2, %r16, 16;
	mov.b32 	%r20, 0;
	@%p2 bra 	$L__BB0_4;
	and.b32  	%r20, %r16, 2147483632;
	neg.s32 	%r18, %r20;
	add.s64 	%rd36, %rd3, 32;
	add.s64 	%rd35, %rd2, 32;
	add.s64 	%rd34, %rd1, 32;
$L__BB0_3:
	.pragma "nounroll";
	ld.global.f32 	%f1, [%rd36+-32];
	ld.global.f32 	%f2, [%rd35+-32];
	sub.f32 	%f3, %f1, %f2;
	st.global.f32 	[%rd34+-32], %f3;
	ld.global.f32 	%f4, [%rd36+-28];
	ld.global.f32 	%f5, [%rd35+-28];
	sub.f32 	%f6, %f4, %f5;
	st.global.f32 	[%rd34+-28], %f6;
	ld.global.f32 	%f7, [%rd36+-24];
	ld.global.f32 	%f8, [%rd35+-24];
	sub.f32 	%f9, %f7, %f8;
	st.global.f32 	[%rd34+-24], %f9;
	ld.global.f32 	%f10, [%rd36+-20];
	ld.global.f32 	%f11, [%rd35+-20];
	sub.f32 	%f12, %f10, %f11;
	st.global.f32 	[%rd34+-20], %f12;
	ld.global.f32 	%f13, [%rd36+-16];
	ld.global.f32 	%f14, [%rd35+-16];
	sub.f32 	%f15, %f13, %f14;
	st.global.f32 	[%rd34+-16], %f15;
	ld.global.f32 	%f16, [%rd36+-12];
	ld.global.f32 	%f17, [%rd35+-12];
	sub.f32 	%f18, %f16, %f17;
	st.global.f32 	[%rd34+-12], %f18;
	ld.global.f32 	%f19, [%rd36+-8];
	ld.global.f32 	%f20, [%rd35+-8];
	sub.f32 	%f21, %f19, %f20;
	st.global.f32 	[%rd34+-8], %f21;
	ld.global.f32 	%f22, [%rd36+-4];
	ld.global.f32 	%f23, [%rd35+-4];
	sub.f32 	%f24, %f22, %f23;
	st.global.f32 	[%rd34+-4], %f24;
	ld.global.f32 	%f25, [%rd36];
	ld.global.f32 	%f26, [%rd35];
	sub.f32 	%f27, %f25, %f26;
	st.global.f32 	[%rd34], %f27;
	ld.global.f32 	%f28, [%rd36+4];
	ld.global.f32 	%f29, [%rd35+4];
	sub.f32 	%f30, %f28, %f29;
	st.global.f32 	[%rd34+4], %f30;
	ld.global.f32 	%f31, [%rd36+8];
	ld.global.f32 	%f32, [%rd35+8];
	sub.f32 	%f33, %f31, %f32;
	st.global.f32 	[%rd34+8], %f33;
	ld.global.f32 	%f34, [%rd36+12];
	ld.global.f32 	%f35, [%rd35+12];
	sub.f32 	%f36, %f34, %f35;
	st.global.f32 	[%rd34+12], %f36;
	ld.global.f32 	%f37, [%rd36+16];
	ld.global.f32 	%f38, [%rd35+16];
	sub.f32 	%f39, %f37, %f38;
	st.global.f32 	[%rd34+16], %f39;
	ld.global.f32 	%f40, [%rd36+20];
	ld.global.f32 	%f41, [%rd35+20];
	sub.f32 	%f42, %f40, %f41;
	st.global.f32 	[%rd34+20], %f42;
	ld.global.f32 	%f43, [%rd36+24];
	ld.global.f32 	%f44, [%rd35+24];
	sub.f32 	%f45, %f43, %f44;
	st.global.f32 	[%rd34+24], %f45;
	ld.global.f32 	%f46, [%rd36+28];
	ld.global.f32 	%f47, [%rd35+28];
	sub.f32 	%f48, %f46, %f47;
	st.global.f32 	[%rd34+28], %f48;
	add.s32 	%r18, %r18, 16;
	add.s64 	%rd36, %rd36, 64;
	add.s64 	%rd35, %rd35, 64;
	add.s64 	%rd34, %rd34, 64;
	setp.ne.s32 	%p3, %r18, 0;
	@%p3 bra 	$L__BB0_3;
$L__BB0_4:
	setp.eq.s32 	%p4, %r1, 0;
	@%p4 bra 	$L__BB0_13;
	and.b32  	%r7, %r16, 7;
	setp.lt.u32 	%p5, %r1, 8;
	@%p5 bra 	$L__BB0_7;
	mul.wide.u32 	%rd25, %r20, 4;
	add.s64 	%rd26, %rd3, %rd25;
	ld.global.f32 	%f49, [%rd26];
	add.s64 	%rd27, %rd2, %rd25;
	ld.global.f32 	%f50, [%rd27];
	sub.f32 	%f51, %f49, %f50;
	add.s64 	%rd28, %rd1, %rd25;
	st.global.f32 	[%rd28], %f51;
	ld.global.f32 	%f52, [%rd26+4];
	ld.global.f32 	%f53, [%rd27+4];
	sub.f32 	%f54, %f52, %f53;
	st.global.f32 	[%rd28+4], %f54;
	ld.global.f32 	%f55, [%rd26+8];
	ld.global.f32 	%f56, [%rd27+8];
	sub.f32 	%f57, %f55, %f56;
	st.global.f32 	[%rd28+8], %f57;
	ld.global.f32 	%f58, [%rd26+12];
	ld.global.f32 	%f59, [%rd27+12];
	sub.f32 	%f60, %f58, %f59;
	st.global.f32 	[%rd28+12], %f60;
	ld.global.f32 	%f61, [%rd26+16];
	ld.global.f32 	%f62, [%rd27+16];
	sub.f32 	%f63, %f61, %f62;
	st.global.f32 	[%rd28+16], %f63;
	ld.global.f32 	%f64, [%rd26+20];
	ld.global.f32 	%f65, [%rd27+20];
	sub.f32 	%f66, %f64, %f65;
	st.global.f32 	[%rd28+20], %f66;
	ld.global.f32 	%f67, [%rd26+24];
	ld.global.f32 	%f68, [%rd27+24];
	sub.f32 	%f69, %f67, %f68;
	st.global.f32 	[%rd28+24], %f69;
	ld.global.f32 	%f70, [%rd26+28];
	ld.global.f32 	%f71, [%rd27+28];
	sub.f32 	%f72, %f70, %f71;
	st.global.f32 	[%rd28+28], %f72;
	add.s32 	%r20, %r20, 8;
$L__BB0_7:
	setp.eq.s32 	%p6, %r7, 0;
	@%p6 bra 	$L__BB0_13;
	and.b32  	%r10, %r16, 3;
	setp.lt.u32 	%p7, %r7, 4;
	@%p7 bra 	$L__BB0_10;
	mul.wide.u32 	%rd29, %r20, 4;
	add.s64 	%rd30, %rd3, %rd29;
	ld.global.f32 	%f73, [%rd30];
	add.s64 	%rd31, %rd2, %rd29;
	ld.global.f32 	%f74, [%rd31];
	sub.f32 	%f75, %f73, %f74;
	add.s64 	%rd32, %rd1, %rd29;
	st.global.f32 	[%rd32], %f75;
	ld.global.f32 	%f76, [%rd30+4];
	ld.global.f32 	%f77, [%rd31+4];
	sub.f32 	%f78, %f76, %f77;
	st.global.f32 	[%rd32+4], %f78;
	ld.global.f32 	%f79, [%rd30+8];
	ld.global.f32 	%f80, [%rd31+8];
	sub.f32 	%f81, %f79, %f80;
	st.global.f32 	[%rd32+8], %f81;
	ld.global.f32 	%f82, [%rd30+12];
	ld.global.f32 	%f83, [%rd31+12];
	sub.f32 	%f84, %f82, %f83;
	st.global.f32 	[%rd32+12], %f84;
	add.s32 	%r20, %r20, 4;
$L__BB0_10:
	setp.eq.s32 	%p8, %r10, 0;
	@%p8 bra 	$L__BB0_13;
	mul.wide.u32 	%rd33, %r20, 4;
	add.s64 	%rd39, %rd1, %rd33;
	add.s64 	%rd38, %rd2, %rd33;
	add.s64 	%rd37, %rd3, %rd33;
	neg.s32 	%r22, %r10;
$L__BB0_12:
	.pragma "nounroll";
	ld.global.f32 	%f85, [%rd37];
	ld.global.f32 	%f86, [%rd38];
	sub.f32 	%f87, %f85, %f86;
	st.global.f32 	[%rd39], %f87;
	add.s64 	%rd39, %rd39, 4;
	add.s64 	%rd38, %rd38, 4;
	add.s64 	%rd37, %rd37, 4;
	add.s32 	%r22, %r22, 1;
	setp.ne.s32 	%p9, %r22, 0;
	@%p9 bra 	$L__BB0_12;
$L__BB0_13:
	ret;

}


// ===== COMPILED SASS (sm_100) =====

	.target	sm_100

	.elftype	@"ET_EXEC"


//--------------------- .note.nv.tkinfo           --------------------------
	.section	.note.nv.tkinfo,"",@"SHT_NOTE"
	.sectionflags	@"SHF_NOTE_NV_TKINFO"
	.tkinfo
        /*0018*/ 	.word	0x00000002
        /*0030*/ 	.string	""
        /*0030*/ 	.string	"ptxas"
        /*0030*/ 	.string	"Cuda compilation tools, release 13.0, V13.0.88"
        /*0030*/ 	.string	"Build cuda_13.0.r13.0/compiler.36424714_0"
        /*0030*/ 	.string	"-arch sm_100 -m 64 "



//--------------------- .note.nv.cuinfo           --------------------------
	.section	.note.nv.cuinfo,"",@"SHT_NOTE"
	.sectionflags	@"SHF_NOTE_NV_CUINFO"
        /*0018*/ 	.short	0x0002
        /*001a*/ 	.short	0x0064
        /*001c*/ 	.short	0x0082
	.zero		2


//--------------------- .nv.info                  --------------------------
	.section	.nv.info,"",@"SHT_CUDA_INFO"
	.align	4


	//----- nvinfo : EIATTR_REGCOUNT
	.align		4
        /*0000*/ 	.byte	0x04, 0x2f
        /*0002*/ 	.short	(.L_1 - .L_0)
	.align		4
.L_0:
        /*0004*/ 	.word	index@(_Z11vector_diffPfS_S_i)
        /*0008*/ 	.word	0x00000014


	//----- nvinfo : EIATTR_FRAME_SIZE
	.align		4
.L_1:
        /*000c*/ 	.byte	0x04, 0x11
        /*000e*/ 	.short	(.L_3 - .L_2)
	.align		4
.L_2:
        /*0010*/ 	.word	index@(_Z11vector_diffPfS_S_i)
        /*0014*/ 	.word	0x00000000


	//----- nvinfo : EIATTR_MIN_STACK_SIZE
	.align		4
.L_3:
        /*0018*/ 	.byte	0x04, 0x12
        /*001a*/ 	.short	(.L_5 - .L_4)
	.align		4
.L_4:
        /*001c*/ 	.word	index@(_Z11vector_diffPfS_S_i)
        /*0020*/ 	.word	0x00000000
.L_5:


//--------------------- .nv.compat                --------------------------
	.section	.nv.compat,"",@"SHT_CUDA_COMPAT_INFO"
	.align	4
        /*0000*/ 	.byte	0x02, 0x09, 0x00, 0x00, 0x02, 0x02, 0x01, 0x00, 0x02, 0x05, 0x05, 0x00, 0x03, 0x07, 0x01, 0x01
        /*0010*/ 	.byte	0x02, 0x03, 0x00, 0x00, 0x02, 0x06, 0x01, 0x00, 0x04, 0x0b, 0x08, 0x00, 0x09, 0x00, 0x00, 0x00
        /*0020*/ 	.byte	0x00, 0x00, 0x00, 0x00


//--------------------- .nv.info._Z11vector_diffPfS_S_i --------------------------
	.section	.nv.info._Z11vector_diffPfS_S_i,"",@"SHT_CUDA_INFO"
	.sectionflags	@""
	.align	4


	//----- nvinfo : EIATTR_CUDA_API_VERSION
	.align		4
        /*0000*/ 	.byte	0x04, 0x37
        /*0002*/ 	.short	(.L_7 - .L_6)
.L_6:
        /*0004*/ 	.word	0x00000082


	//----- nvinfo : EIATTR_KPARAM_INFO
	.align		4
.L_7:
        /*0008*/ 	.byte	0x04, 0x17
        /*000a*/ 	.short	(.L_9 - .L_8)
.L_8:
        /*000c*/ 	.word	0x00000000
        /*0010*/ 	.short	0x0003
        /*0012*/ 	.short	0x0018
        /*0014*/ 	.byte	0x00, 0xf0, 0x11, 0x00


	//----- nvinfo : EIATTR_KPARAM_INFO
	.align		4
.L_9:
        /*0018*/ 	.byte	0x04, 0x17
        /*001a*/ 	.short	(.L_11 - .L_10)
.L_10:
        /*001c*/ 	.word	0x00000000
        /*0020*/ 	.short	0x0002
        /*0022*/ 	.short	0x0010
        /*0024*/ 	.byte	0x00, 0xf5, 0x21, 0x00


	//----- nvinfo : EIATTR_KPARAM_INFO
	.align		4
.L_11:
        /*0028*/ 	.byte	0x04, 0x17
        /*002a*/ 	.short	(.L_13 - .L_12)
.L_12:
        /*002c*/ 	.word	0x00000000
        /*0030*/ 	.short	0x0001
        /*0032*/ 	.short	0x0008
        /*0034*/ 	.byte	0x00, 0xf5, 0x21, 0x00


	//----- nvinfo : EIATTR_KPARAM_INFO
	.align		4
.L_13:
        /*0038*/ 	.byte	0x04, 0x17
        /*003a*/ 	.short	(.L_15 - .L_14)
.L_14:
        /*003c*/ 	.word	0x00000000
        /*0040*/ 	.short	0x0000
        /*0042*/ 	.short	0x0000
        /*0044*/ 	.byte	0x00, 0xf5, 0x21, 0x00


	//----- nvinfo : EIATTR_SPARSE_MMA_MASK
	.align		4
.L_15:
        /*0048*/ 	.byte	0x03, 0x50
        /*004a*/ 	.short	0x0000


	//----- nvinfo : EIATTR_MAXREG_COUNT
	.align		4
        /*004c*/ 	.byte	0x03, 0x1b
        /*004e*/ 	.short	0x00ff


	//----- nvinfo : EIATTR_MERCURY_ISA_VERSION
	.align		4
        /*0050*/ 	.byte	0x03, 0x5f
        /*0052*/ 	.short	0x0101


	//----- nvinfo : EIATTR_VRC_CTA_INIT_COUNT
	.align		4
        /*0054*/ 	.byte	0x02, 0x4a
	.zero		1
	.zero		1


	//----- nvinfo : EIATTR_EXIT_INSTR_OFFSETS
	.align		4
        /*0058*/ 	.byte	0x04, 0x1c
        /*005a*/ 	.short	(.L_17 - .L_16)


	//   ....[0]....
.L_16:
        /*005c*/ 	.word	0x00000030


	//   ....[1]....
        /*0060*/ 	.word	0x00000680


	//   ....[2]....
        /*0064*/ 	.word	0x00000940


	//   ....[3]....
        /*0068*/ 	.word	0x00000b00


	//   ....[4]....
        /*006c*/ 	.word	0x00000ce0


	//----- nvinfo : EIATTR_CBANK_PARAM_SIZE
	.align		4
.L_17:
        /*0070*/ 	.byte	0x03, 0x19
        /*0072*/ 	.short	0x001c


	//----- nvinfo : EIATTR_PARAM_CBANK
	.align		4
        /*0074*/ 	.byte	0x04, 0x0a
        /*0076*/ 	.short	(.L_19 - .L_18)
	.align		4
.L_18:
        /*0078*/ 	.word	index@(.nv.constant0._Z11vector_diffPfS_S_i)
        /*007c*/ 	.short	0x0380
        /*007e*/ 	.short	0x001c


	//----- nvinfo : EIATTR_SW_WAR
	.align		4
.L_19:
        /*0080*/ 	.byte	0x04, 0x36
        /*0082*/ 	.short	(.L_21 - .L_20)
.L_20:
        /*0084*/ 	.word	0x00000008
.L_21:


//--------------------- .nv.callgraph             --------------------------
	.section	.nv.callgraph,"",@"SHT_CUDA_CALLGRAPH"
	.align	4
	.sectionentsize	8
	.align		4
        /*0000*/ 	.word	0x00000000
	.align		4
        /*0004*/ 	.word	0xffffffff
	.align		4
        /*0008*/ 	.word	0x00000000
	.align		4
        /*000c*/ 	.word	0xfffffffe
	.align		4
        /*0010*/ 	.word	0x00000000
	.align		4
        /*0014*/ 	.word	0xfffffffd
	.align		4
        /*0018*/ 	.word	0x00000000
	.align		4
        /*001c*/ 	.word	0xfffffffc


//--------------------- .text._Z11vector_diffPfS_S_i --------------------------
	.section	.text._Z11vector_diffPfS_S_i,"ax",@progbits
	.align	128
        .global         _Z11vector_diffPfS_S_i
        .type           _Z11vector_diffPfS_S_i,@function
        .size           _Z11vector_diffPfS_S_i,(.L_x_6 - _Z11vector_diffPfS_S_i)
        .other          _Z11vector_diffPfS_S_i,@"STO_CUDA_ENTRY STV_DEFAULT"
_Z11vector_diffPfS_S_i:
.text._Z11vector_diffPfS_S_i:
[----:B------:R-:W-:Y:S08]  /*0000*/  LDC R1, c[0x0][0x37c] ;  /* 0x0000df00ff017b82 */ /* 0x000ff00000000800 */
[----:B------:R-:W0:Y:S02]  /*0010*/  LDC R2, c[0x0][0x398] ;  /* 0x0000e600ff027b82 */ /* 0x000e240000000800 */
[----:B0-----:R-:W-:-:S13]  /*0020*/  ISETP.GE.AND P0, PT, R2, 0x1, PT ;  /* 0x000000010200780c */ /* 0x001fda0003f06270 */
[----:B------:R-:W-:Y:S05]  /*0030*/  @!P0 EXIT ;  /* 0x000000000000894d */ /* 0x000fea0003800000 */
[C---:B------:R-:W-:Y:S01]  /*0040*/  ISETP.GE.U32.AND P1, PT, R2.reuse, 0x10, PT ;  /* 0x000000100200780c */ /* 0x040fe20003f26070 */
[----:B------:R-:W0:Y:S01]  /*0050*/  LDCU.64 UR10, c[0x0][0x358] ;  /* 0x00006b00ff0a77ac */ /* 0x000e220008000a00 */
[----:B------:R-:W-:Y:S01]  /*0060*/  LOP3.LUT R12, R2, 0xf, RZ, 0xc0, !PT ;  /* 0x0000000f020c7812 */ /* 0x000fe200078ec0ff */
[----:B------:R-:W-:-:S03]  /*0070*/  HFMA2 R0, -RZ, RZ, 0, 0 ;  /* 0x00000000ff007431 */ /* 0x000fc600000001ff */
[----:B------:R-:W-:-:S07]  /*0080*/  ISETP.NE.AND P0, PT, R12, RZ, PT ;  /* 0x000000ff0c00720c */ /* 0x000fce0003f05270 */
[----:B------:R-:W-:Y:S06]  /*0090*/  @!P1 BRA `(.L_x_0) ;  /* 0x0000000400789947 */ /* 0x000fec0003800000 */
[----:B------:R-:W1:Y:S01]  /*00a0*/  LDCU.128 UR12, c[0x0][0x380] ;  /* 0x00007000ff0c77ac */ /* 0x000e620008000c00 */
[----:B------:R-:W-:Y:S01]  /*00b0*/  LOP3.LUT R0, R2, 0x7ffffff0, RZ, 0xc0, !PT ;  /* 0x7ffffff002007812 */ /* 0x000fe200078ec0ff */
[----:B------:R-:W2:Y:S03]  /*00c0*/  LDCU.64 UR6, c[0x0][0x390] ;  /* 0x00007200ff0677ac */ /* 0x000ea60008000a00 */
[----:B------:R-:W-:Y:S01]  /*00d0*/  IADD3 R3, PT, PT, -R0, RZ, RZ ;  /* 0x000000ff00037210 */ /* 0x000fe20007ffe1ff */
[----:B-1----:R-:W-:Y:S02]  /*00e0*/  UIADD3 UR8, UP0, UPT, UR14, 0x20, URZ ;  /* 0x000000200e087890 */ /* 0x002fe4000ff1e0ff */
[----:B------:R-:W-:Y:S02]  /*00f0*/  UIADD3 UR4, UP2, UPT, UR12, 0x20, URZ ;  /* 0x000000200c047890 */ /* 0x000fe4000ff5e0ff */
[----:B--2---:R-:W-:-:S02]  /*0100*/  UIADD3 UR6, UP1, UPT, UR6, 0x20, URZ ;  /* 0x0000002006067890 */ /* 0x004fc4000ff3e0ff */
[----:B------:R-:W-:Y:S01]  /*0110*/  UIADD3.X UR9, UPT, UPT, URZ, UR15, URZ, UP0, !UPT ;  /* 0x0000000fff097290 */ /* 0x000fe200087fe4ff */
[----:B------:R-:W-:Y:S01]  /*0120*/  MOV R16, UR8 ;  /* 0x0000000800107c02 */ /* 0x000fe20008000f00 */
[----:B------:R-:W-:Y:S01]  /*0130*/  UIADD3.X UR5, UPT, UPT, URZ, UR13, URZ, UP2, !UPT ;  /* 0x0000000dff057290 */ /* 0x000fe200097fe4ff */
[----:B------:R-:W-:Y:S01]  /*0140*/  MOV R10, UR4 ;  /* 0x00000004000a7c02 */ /* 0x000fe20008000f00 */
[----:B------:R-:W-:Y:S01]  /*0150*/  UIADD3.X UR7, UPT, UPT, URZ, UR7, URZ, UP1, !UPT ;  /* 0x00000007ff077290 */ /* 0x000fe20008ffe4ff */
[----:B------:R-:W-:Y:S01]  /*0160*/  IMAD.U32 R11, RZ, RZ, UR6 ;  /* 0x00000006ff0b7e24 */ /* 0x000fe2000f8e00ff */
[----:B------:R-:W-:Y:S02]  /*0170*/  MOV R5, UR9 ;  /* 0x0000000900057c02 */ /* 0x000fe40008000f00 */
[----:B------:R-:W-:Y:S02]  /*0180*/  IMAD.U32 R13, RZ, RZ, UR5 ;  /* 0x00000005ff0d7e24 */ /* 0x000fe4000f8e00ff */
[----:B------:R-:W-:-:S07]  /*0190*/  MOV R14, UR7 ;  /* 0x00000007000e7c02 */ /* 0x000fce0008000f00 */
.L_x_1:
[----:B------:R-:W-:Y:S02]  /*01a0*/  MOV R4, R16 ;  /* 0x0000001000047202 */ /* 0x000fe40000000f00 */
[----:B------:R-:W-:Y:S02]  /*01b0*/  MOV R6, R11 ;  /* 0x0000000b00067202 */ /* 0x000fe40000000f00 */
[----:B------:R-:W-:Y:S01]  /*01c0*/  MOV R7, R14 ;  /* 0x0000000e00077202 */ /* 0x000fe20000000f00 */
[----:B0-2---:R-:W2:Y:S04]  /*01d0*/  LDG.E R8, desc[UR10][R4.64+-0x20] ;  /* 0xffffe00a04087981 */ /* 0x005ea8000c1e1900 */
[----:B------:R-:W2:Y:S02]  /*01e0*/  LDG.E R9, desc[UR10][R6.64+-0x20] ;  /* 0xffffe00a06097981 */ /* 0x000ea4000c1e1900 */
[----:B--2---:R-:W-:Y:S01]  /*01f0*/  FADD R11, R8, -R9 ;  /* 0x80000009080b7221 */ /* 0x004fe20000000000 */
[----:B------:R-:W-:Y:S01]  /*0200*/  IMAD.MOV.U32 R8, RZ, RZ, R10 ;  /* 0x000000ffff087224 */ /* 0x000fe200078e000a */
[----:B------:R-:W-:-:S05]  /*0210*/  MOV R9, R13 ;  /* 0x0000000d00097202 */ /* 0x000fca0000000f00 */
[----:B------:R0:W-:Y:S04]  /*0220*/  STG.E desc[UR10][R8.64+-0x20], R11 ;  /* 0xffffe00b08007986 */ /* 0x0001e8000c10190a */
[----:B------:R-:W2:Y:S04]  /*0230*/  LDG.E R10, desc[UR10][R4.64+-0x1c] ;  /* 0xffffe40a040a7981 */ /* 0x000ea8000c1e1900 */
[----:B------:R-:W2:Y:S02]  /*0240*/  LDG.E R13, desc[UR10][R6.64+-0x1c] ;  /* 0xffffe40a060d7981 */ /* 0x000ea4000c1e1900 */
[----:B--2---:R-:W-:-:S05]  /*0250*/  FADD R13, R10, -R13 ;  /* 0x8000000d0a0d7221 */ /* 0x004fca0000000000 */
[----:B------:R1:W-:Y:S04]  /*0260*/  STG.E desc[UR10][R8.64+-0x1c], R13 ;  /* 0xffffe40d08007986 */ /* 0x0003e8000c10190a */
[----:B------:R-:W2:Y:S04]  /*0270*/  LDG.E R10, desc[UR10][R4.64+-0x18] ;  /* 0xffffe80a040a7981 */ /* 0x000ea8000c1e1900 */
[----:B------:R-:W2:Y:S02]  /*0280*/  LDG.E R15, desc[UR10][R6.64+-0x18] ;  /* 0xffffe80a060f7981 */ /* 0x000ea4000c1e1900 */
[----:B--2---:R-:W-:-:S05]  /*0290*/  FADD R15, R10, -R15 ;  /* 0x8000000f0a0f7221 */ /* 0x004fca0000000000 */
[----:B------:R2:W-:Y:S04]  /*02a0*/  STG.E desc[UR10][R8.64+-0x18], R15 ;  /* 0xffffe80f08007986 */ /* 0x0005e8000c10190a */
[----:B------:R-:W3:Y:S04]  /*02b0*/  LDG.E R10, desc[UR10][R4.64+-0x14] ;  /* 0xffffec0a040a7981 */ /* 0x000ee8000c1e1900 */
[----:B------:R-:W3:Y:S02]  /*02c0*/  LDG.E R17, desc[UR10][R6.64+-0x14] ;  /* 0xffffec0a06117981 */ /* 0x000ee4000c1e1900 */
[----:B---3--:R-:W-:-:S05]  /*02d0*/  FADD R17, R10, -R17 ;  /* 0x800000110a117221 */ /* 0x008fca0000000000 */
[----:B------:R3:W-:Y:S04]  /*02e0*/  STG.E desc[UR10][R8.64+-0x14], R17 ;  /* 0xffffec1108007986 */ /* 0x0007e8000c10190a */
[----:B------:R-:W4:Y:S04]  /*02f0*/  LDG.E R10, desc[UR10][R4.64+-0x10] ;  /* 0xfffff00a040a7981 */ /* 0x000f28000c1e1900 */
[----:B0-----:R-:W4:Y:S02]  /*0300*/  LDG.E R11, desc[UR10][R6.64+-0x10] ;  /* 0xfffff00a060b7981 */ /* 0x001f24000c1e1900 */
[----:B----4-:R-:W-:-:S05]  /*0310*/  FADD R11, R10, -R11 ;  /* 0x8000000b0a0b7221 */ /* 0x010fca0000000000 */
[----:B------:R0:W-:Y:S04]  /*0320*/  STG.E desc[UR10][R8.64+-0x10], R11 ;  /* 0xfffff00b08007986 */ /* 0x0001e8000c10190a */
[----:B------:R-:W4:Y:S04]  /*0330*/  LDG.E R10, desc[UR10][R4.64+-0xc] ;  /* 0xfffff40a040a7981 */ /* 0x000f28000c1e1900 */
[----:B-1----:R-:W4:Y:S02]  /*0340*/  LDG.E R13, desc[UR10][R6.64+-0xc] ;  /* 0xfffff40a060d7981 */ /* 0x002f24000c1e1900 */
[----:B----4-:R-:W-:-:S05]  /*0350*/  FADD R13, R10, -R13 ;  /* 0x8000000d0a0d7221 */ /* 0x010fca0000000000 */
[----:B------:R1:W-:Y:S04]  /*0360*/  STG.E desc[UR10][R8.64+-0xc], R13 ;  /* 0xfffff40d08007986 */ /* 0x0003e8000c10190a */
[----:B------:R-:W4:Y:S04]  /*0370*/  LDG.E R10, desc[UR10][R4.64+-0x8] ;  /* 0xfffff80a040a7981 */ /* 0x000f28000c1e1900 */
[----:B--2---:R-:W4:Y:S02]  /*0380*/  LDG.E R15, desc[UR10][R6.64+-0x8] ;  /* 0xfffff80a060f7981 */ /* 0x004f24000c1e1900 */
[----:B----4-:R-:W-:-:S05]  /*0390*/  FADD R15, R10, -R15 ;  /* 0x8000000f0a0f7221 */ /* 0x010fca0000000000 */
[----:B------:R2:W-:Y:S04]  /*03a0*/  STG.E desc[UR10][R8.64+-0x8], R15 ;  /* 0xfffff80f08007986 */ /* 0x0005e8000c10190a */
[----:B------:R-:W4:Y:S04]  /*03b0*/  LDG.E R10, desc[UR10][R4.64+-0x4] ;  /* 0xfffffc0a040a7981 */ /* 0x000f28000c1e1900 */
[----:B---3--:R-:W4:Y:S02]  /*03c0*/  LDG.E R17, desc[UR10][R6.64+-0x4] ;  /* 0xfffffc0a06117981 */ /* 0x008f24000c1e1900 */
[----:B----4-:R-:W-:-:S05]  /*03d0*/  FADD R17, R10, -R17 ;  /* 0x800000110a117221 */ /* 0x010fca0000000000 */
        /* <DEDUP_REMOVED lines=26> */
[----:B--2---:R-:W4:Y:S01]  /*0580*/  LDG.E R15, desc[UR10][R6.64+0x18] ;  /* 0x0000180a060f7981 */ /* 0x004f22000c1e1900 */
[----:B------:R-:W-:Y:S01]  /*0590*/  IADD3 R3, PT, PT, R3, 0x10, RZ ;  /* 0x0000001003037810 */ /* 0x000fe20007ffe0ff */
[----:B----4-:R-:W-:-:S05]  /*05a0*/  FADD R15, R10, -R15 ;  /* 0x8000000f0a0f7221 */ /* 0x010fca0000000000 */
[----:B------:R2:W-:Y:S04]  /*05b0*/  STG.E desc[UR10][R8.64+0x18], R15 ;  /* 0x0000180f08007986 */ /* 0x0005e8000c10190a */
[----:B------:R4:W5:Y:S04]  /*05c0*/  LDG.E R10, desc[UR10][R4.64+0x1c] ;  /* 0x00001c0a040a7981 */ /* 0x000968000c1e1900 */
[----:B---3--:R-:W5:Y:S01]  /*05d0*/  LDG.E R17, desc[UR10][R6.64+0x1c] ;  /* 0x00001c0a06117981 */ /* 0x008f62000c1e1900 */
[----:B------:R-:W-:Y:S02]  /*05e0*/  ISETP.NE.AND P1, PT, R3, RZ, PT ;  /* 0x000000ff0300720c */ /* 0x000fe40003f25270 */
[----:B0-----:R-:W-:-:S02]  /*05f0*/  IADD3 R11, P3, PT, R6, 0x40, RZ ;  /* 0x00000040060b7810 */ /* 0x001fc40007f7e0ff */
[----:B------:R-:W-:-:S03]  /*0600*/  IADD3 R16, P2, PT, R4, 0x40, RZ ;  /* 0x0000004004107810 */ /* 0x000fc60007f5e0ff */
[----:B------:R-:W-:Y:S01]  /*0610*/  IMAD.X R14, RZ, RZ, R7, P3 ;  /* 0x000000ffff0e7224 */ /* 0x000fe200018e0607 */
[----:B----4-:R-:W-:Y:S01]  /*0620*/  IADD3.X R5, PT, PT, RZ, R5, RZ, P2, !PT ;  /* 0x00000005ff057210 */ /* 0x010fe200017fe4ff */
[----:B-----5:R-:W-:Y:S01]  /*0630*/  FADD R17, R10, -R17 ;  /* 0x800000110a117221 */ /* 0x020fe20000000000 */
[----:B------:R-:W-:-:S04]  /*0640*/  IADD3 R10, P4, PT, R8, 0x40, RZ ;  /* 0x00000040080a7810 */ /* 0x000fc80007f9e0ff */
[----:B------:R2:W-:Y:S01]  /*0650*/  STG.E desc[UR10][R8.64+0x1c], R17 ;  /* 0x00001c1108007986 */ /* 0x0005e2000c10190a */
[----:B-1----:R-:W-:Y:S01]  /*0660*/  IADD3.X R13, PT, PT, RZ, R9, RZ, P4, !PT ;  /* 0x00000009ff0d7210 */ /* 0x002fe200027fe4ff */
[----:B------:R-:W-:Y:S07]  /*0670*/  @P1 BRA `(.L_x_1) ;  /* 0xfffffff800c81947 */ /* 0x000fee000383ffff */
.L_x_0:
[----:B0-----:R-:W-:Y:S05]  /*0680*/  @!P0 EXIT ;  /* 0x000000000000894d */ /* 0x001fea0003800000 */
[----:B------:R-:W-:Y:S02]  /*0690*/  ISETP.GE.U32.AND P0, PT, R12, 0x8, PT ;  /* 0x000000080c00780c */ /* 0x000fe40003f06070 */
[----:B------:R-:W-:-:S04]  /*06a0*/  LOP3.LUT R14, R2, 0x7, RZ, 0xc0, !PT ;  /* 0x00000007020e7812 */ /* 0x000fc800078ec0ff */
[----:B------:R-:W-:-:S07]  /*06b0*/  ISETP.NE.AND P1, PT, R14, RZ, PT ;  /* 0x000000ff0e00720c */ /* 0x000fce0003f25270 */
[----:B------:R-:W-:Y:S06]  /*06c0*/  @!P0 BRA `(.L_x_2) ;  /* 0x00000000009c8947 */ /* 0x000fec0003800000 */
[----:B------:R-:W0:Y:S08]  /*06d0*/  LDC.64 R4, c[0x0][0x388] ;  /* 0x0000e200ff047b82 */ /* 0x000e300000000a00 */
[----:B------:R-:W1:Y:S08]  /*06e0*/  LDC.64 R6, c[0x0][0x390] ;  /* 0x0000e400ff067b82 */ /* 0x000e700000000a00 */
[----:B--2---:R-:W2:Y:S01]  /*06f0*/  LDC.64 R8, c[0x0][0x380] ;  /* 0x0000e000ff087b82 */ /* 0x004ea20000000a00 */
[----:B0-----:R-:W-:-:S05]  /*0700*/  IMAD.WIDE.U32 R4, R0, 0x4, R4 ;  /* 0x0000000400047825 */ /* 0x001fca00078e0004 */
[----:B------:R-:W3:Y:S01]  /*0710*/  LDG.E R3, desc[UR10][R4.64] ;  /* 0x0000000a04037981 */ /* 0x000ee2000c1e1900 */
[----:B-1----:R-:W-:-:S05]  /*0720*/  IMAD.WIDE.U32 R6, R0, 0x4, R6 ;  /* 0x0000000400067825 */ /* 0x002fca00078e0006 */
[----:B------:R-:W3:Y:S01]  /*0730*/  LDG.E R10, desc[UR10][R6.64] ;  /* 0x0000000a060a7981 */ /* 0x000ee2000c1e1900 */
[----:B--2---:R-:W-:-:S04]  /*0740*/  IMAD.WIDE.U32 R8, R0, 0x4, R8 ;  /* 0x0000000400087825 */ /* 0x004fc800078e0008 */
[----:B---3--:R-:W-:-:S05]  /*0750*/  FADD R3, R3, -R10 ;  /* 0x8000000a03037221 */ /* 0x008fca0000000000 */
        /* <DEDUP_REMOVED lines=13> */
[----:B0-----:R-:W4:Y:S04]  /*0830*/  LDG.E R3, desc[UR10][R4.64+0x10] ;  /* 0x0000100a04037981 */ /* 0x001f28000c1e1900 */
[----:B------:R-:W4:Y:S02]  /*0840*/  LDG.E R10, desc[UR10][R6.64+0x10] ;  /* 0x0000100a060a7981 */ /* 0x000f24000c1e1900 */
        /* <DEDUP_REMOVED lines=10> */
[----:B------:R-:W2:Y:S04]  /*08f0*/  LDG.E R10, desc[UR10][R4.64+0x1c] ;  /* 0x00001c0a040a7981 */ /* 0x000ea8000c1e1900 */
[----:B---3--:R-:W2:Y:S01]  /*0900*/  LDG.E R15, desc[UR10][R6.64+0x1c] ;  /* 0x00001c0a060f7981 */ /* 0x008ea2000c1e1900 */
[----:B------:R-:W-:Y:S01]  /*0910*/  IADD3 R0, PT, PT, R0, 0x8, RZ ;  /* 0x0000000800007810 */ /* 0x000fe20007ffe0ff */
[----:B--2---:R-:W-:-:S05]  /*0920*/  FADD R15, R10, -R15 ;  /* 0x8000000f0a0f7221 */ /* 0x004fca0000000000 */
[----:B------:R0:W-:Y:S02]  /*0930*/  STG.E desc[UR10][R8.64+0x1c], R15 ;  /* 0x00001c0f08007986 */ /* 0x0001e4000c10190a */
.L_x_2:
[----:B------:R-:W-:Y:S05]  /*0940*/  @!P1 EXIT ;  /* 0x000000000000994d */ /* 0x000fea0003800000 */
[----:B------:R-:W-:Y:S02]  /*0950*/  ISETP.GE.U32.AND P0, PT, R14, 0x4, PT ;  /* 0x000000040e00780c */ /* 0x000fe40003f06070 */
[----:B------:R-:W-:-:S04]  /*0960*/  LOP3.LUT R2, R2, 0x3, RZ, 0xc0, !PT ;  /* 0x0000000302027812 */ /* 0x000fc800078ec0ff */
[----:B------:R-:W-:-:S07]  /*0970*/  ISETP.NE.AND P1, PT, R2, RZ, PT ;  /* 0x000000ff0200720c */ /* 0x000fce0003f25270 */
[----:B------:R-:W-:Y:S06]  /*0980*/  @!P0 BRA `(.L_x_3) ;  /* 0x00000000005c8947 */ /* 0x000fec0003800000 */
[----:B------:R-:W1:Y:S08]  /*0990*/  LDC.64 R4, c[0x0][0x388] ;  /* 0x0000e200ff047b82 */ /* 0x000e700000000a00 */
[----:B------:R-:W3:Y:S08]  /*09a0*/  LDC.64 R6, c[0x0][0x390] ;  /* 0x0000e400ff067b82 */ /* 0x000ef00000000a00 */
[----:B0-2---:R-:W0:Y:S01]  /*09b0*/  LDC.64 R8, c[0x0][0x380] ;  /* 0x0000e000ff087b82 */ /* 0x005e220000000a00 */
[----:B-1----:R-:W-:-:S05]  /*09c0*/  IMAD.WIDE.U32 R4, R0, 0x4, R4 ;  /* 0x0000000400047825 */ /* 0x002fca00078e0004 */
[----:B------:R-:W2:Y:S01]  /*09d0*/  LDG.E R3, desc[UR10][R4.64] ;  /* 0x0000000a04037981 */ /* 0x000ea2000c1e1900 */
[----:B---3--:R-:W-:-:S05]  /*09e0*/  IMAD.WIDE.U32 R6, R0, 0x4, R6 ;  /* 0x0000000400067825 */ /* 0x008fca00078e0006 */
[----:B------:R-:W2:Y:S01]  /*09f0*/  LDG.E R10, desc[UR10][R6.64] ;  /* 0x0000000a060a7981 */ /* 0x000ea2000c1e1900 */
[----:B0-----:R-:W-:-:S04]  /*0a00*/  IMAD.WIDE.U32 R8, R0, 0x4, R8 ;  /* 0x0000000400087825 */ /* 0x001fc800078e0008 */
[----:B--2---:R-:W-:-:S05]  /*0a10*/  FADD R3, R3, -R10 ;  /* 0x8000000a03037221 */ /* 0x004fca0000000000 */
        /* <DEDUP_REMOVED lines=9> */
[----:B------:R-:W2:Y:S04]  /*0ab0*/  LDG.E R10, desc[UR10][R4.64+0xc] ;  /* 0x00000c0a040a7981 */ /* 0x000ea8000c1e1900 */
[----:B------:R-:W2:Y:S01]  /*0ac0*/  LDG.E R15, desc[UR10][R6.64+0xc] ;  /* 0x00000c0a060f7981 */ /* 0x000ea2000c1e1900 */
[----:B------:R-:W-:Y:S01]  /*0ad0*/  IADD3 R0, PT, PT, R0, 0x4, RZ ;  /* 0x0000000400007810 */ /* 0x000fe20007ffe0ff */
[----:B--2---:R-:W-:-:S05]  /*0ae0*/  FADD R15, R10, -R15 ;  /* 0x8000000f0a0f7221 */ /* 0x004fca0000000000 */
[----:B------:R1:W-:Y:S02]  /*0af0*/  STG.E desc[UR10][R8.64+0xc], R15 ;  /* 0x00000c0f08007986 */ /* 0x0003e4000c10190a */
.L_x_3:
[----:B------:R-:W-:Y:S05]  /*0b00*/  @!P1 EXIT ;  /* 0x000000000000994d */ /* 0x000fea0003800000 */
[----:B------:R-:W3:Y:S08]  /*0b10*/  LDC.64 R4, c[0x0][0x380] ;  /* 0x0000e000ff047b82 */ /* 0x000ef00000000a00 */
[----:B------:R-:W4:Y:S08]  /*0b20*/  LDC.64 R6, c[0x0][0x390] ;  /* 0x0000e400ff067b82 */ /* 0x000f300000000a00 */
[----:B012---:R-:W0:Y:S01]  /*0b30*/  LDC.64 R8, c[0x0][0x388] ;  /* 0x0000e200ff087b82 */ /* 0x007e220000000a00 */
[----:B---3--:R-:W-:-:S04]  /*0b40*/  IMAD.WIDE.U32 R4, R0, 0x4, R4 ;  /* 0x0000000400047825 */ /* 0x008fc800078e0004 */
[----:B------:R-:W-:Y:S01]  /*0b50*/  IMAD.MOV.U32 R10, RZ, RZ, R4 ;  /* 0x000000ffff0a7224 */ /* 0x000fe200078e0004 */
[----:B------:R-:W-:Y:S01]  /*0b60*/  MOV R13, R5 ;  /* 0x00000005000d7202 */ /* 0x000fe20000000f00 */
[----:B----4-:R-:W-:-:S05]  /*0b70*/  IMAD.WIDE.U32 R6, R0, 0x4, R6 ;  /* 0x0000000400067825 */ /* 0x010fca00078e0006 */
[----:B------:R-:W-:Y:S01]  /*0b80*/  MOV R11, R7 ;  /* 0x00000007000b7202 */ /* 0x000fe20000000f00 */
[----:B0-----:R-:W-:Y:S01]  /*0b90*/  IMAD.WIDE.U32 R8, R0, 0x4, R8 ;  /* 0x0000000400087825 */ /* 0x001fe200078e0008 */
[----:B------:R-:W-:-:S07]  /*0ba0*/  IADD3 R0, PT, PT, -R2, RZ, RZ ;  /* 0x000000ff02007210 */ /* 0x000fce0007ffe1ff */
.L_x_4:
[----:B0-----:R-:W-:Y:S01]  /*0bb0*/  IMAD.MOV.U32 R2, RZ, RZ, R8 ;  /* 0x000000ffff027224 */ /* 0x001fe200078e0008 */
[----:B------:R-:W-:Y:S02]  /*0bc0*/  MOV R5, R11 ;  /* 0x0000000b00057202 */ /* 0x000fe40000000f00 */
[----:B------:R-:W-:Y:S02]  /*0bd0*/  MOV R3, R9 ;  /* 0x0000000900037202 */ /* 0x000fe40000000f00 */
[----:B------:R-:W-:-:S03]  /*0be0*/  MOV R4, R6 ;  /* 0x0000000600047202 */ /* 0x000fc60000000f00 */
[----:B------:R0:W2:Y:S04]  /*0bf0*/  LDG.E R2, desc[UR10][R2.64] ;  /* 0x0000000a02027981 */ /* 0x0000a8000c1e1900 */
[----:B------:R-:W2:Y:S01]  /*0c00*/  LDG.E R5, desc[UR10][R4.64] ;  /* 0x0000000a04057981 */ /* 0x000ea2000c1e1900 */
[----:B------:R-:W-:Y:S02]  /*0c10*/  IADD3 R0, PT, PT, R0, 0x1, RZ ;  /* 0x0000000100007810 */ /* 0x000fe40007ffe0ff */
[----:B------:R-:W-:Y:S02]  /*0c20*/  IADD3 R6, P2, PT, R6, 0x4, RZ ;  /* 0x0000000406067810 */ /* 0x000fe40007f5e0ff */
[----:B------:R-:W-:Y:S01]  /*0c30*/  ISETP.NE.AND P0, PT, R0, RZ, PT ;  /* 0x000000ff0000720c */ /* 0x000fe20003f05270 */
[----:B0-----:R-:W-:Y:S01]  /*0c40*/  IMAD.MOV.U32 R3, RZ, RZ, R13 ;  /* 0x000000ffff037224 */ /* 0x001fe200078e000d */
[----:B------:R-:W-:-:S02]  /*0c50*/  IADD3 R8, P3, PT, R8, 0x4, RZ ;  /* 0x0000000408087810 */ /* 0x000fc40007f7e0ff */
[----:B------:R-:W-:Y:S02]  /*0c60*/  IADD3.X R11, PT, PT, RZ, R11, RZ, P2, !PT ;  /* 0x0000000bff0b7210 */ /* 0x000fe400017fe4ff */
[----:B------:R-:W-:Y:S01]  /*0c70*/  IADD3.X R9, PT, PT, RZ, R9, RZ, P3, !PT ;  /* 0x00000009ff097210 */ /* 0x000fe20001ffe4ff */
[----:B--2---:R-:W-:Y:S01]  /*0c80*/  FADD R7, R2, -R5 ;  /* 0x8000000502077221 */ /* 0x004fe20000000000 */
[----:B------:R-:W-:Y:S02]  /*0c90*/  MOV R2, R10 ;  /* 0x0000000a00027202 */ /* 0x000fe40000000f00 */
[----:B------:R-:W-:-:S03]  /*0ca0*/  IADD3 R10, P1, PT, R10, 0x4, RZ ;  /* 0x000000040a0a7810 */ /* 0x000fc60007f3e0ff */
[----:B------:R0:W-:Y:S01]  /*0cb0*/  STG.E desc[UR10][R2.64], R7 ;  /* 0x0000000702007986 */ /* 0x0001e2000c10190a */
[----:B------:R-:W-:Y:S01]  /*0cc0*/  IADD3.X R13, PT, PT, RZ, R13, RZ, P1, !PT ;  /* 0x0000000dff0d7210 */ /* 0x000fe20000ffe4ff */
[----:B------:R-:W-:Y:S08]  /*0cd0*/  @P0 BRA `(.L_x_4) ;  /* 0xfffffffc00b40947 */ /* 0x000ff0000383ffff */
[----:B------:R-:W-:Y:S05]  /*0ce0*/  EXIT ;  /* 0x000000000000794d */ /* 0x000fea0003800000 */
.L_x_5:
[----:B------:R-:W-:-:S00]  /*0cf0*/  BRA `(.L_x_5) ;  /* 0xfffffffc00fc7947 */ /* 0x000fc0000383ffff */
[----:B------:R-:W-:-:S00]  /*0d00*/  NOP ;  /* 0x0000000000007918 */ /* 0x000fc00000000000 */
[----:B------:R-:W-:-:S00]  /*0d10*/  NOP ;  /* 0x0000000000007918 */ /* 0x000fc00000000000 */
[----:B------:R-:W-:-:S00]  /*0d20*/  NOP ;  /* 0x0000000000007918 */ /* 0x000fc00000000000 */
[----:B------:R-:W-:-:S00]  /*0d30*/  NOP ;  /* 0x0000000000007918 */ /* 0x000fc00000000000 */
[----:B------:R-:W-:-:S00]  /*0d40*/  NOP ;  /* 0x0000000000007918 */ /* 0x000fc00000000000 */
[----:B------:R-:W-:-:S00]  /*0d50*/  NOP ;  /* 0x0000000000007918 */ /* 0x000fc00000000000 */
[----:B------:R-:W-:-:S00]  /*0d60*/  NOP ;  /* 0x0000000000007918 */ /* 0x000fc00000000000 */
[----:B------:R-:W-:-:S00]  /*0d70*/  NOP ;  /* 0x0000000000007918 */ /* 0x000fc00000000000 */
.L_x_6:


//--------------------- .nv.shared.reserved.0     --------------------------
	.section	.nv.shared.reserved.0,"aw",@nobits
	.weak		__nv_reservedSMEM_offset_0_alias
	.size		__nv_reservedSMEM_offset_0_alias, 0, 64
	.other		__nv_reservedSMEM_offset_0_alias,@"STO_CUDA_RESERVED_SHARED STV_DEFAULT"
__nv_reservedSMEM_offset_0_alias:
	.zero		0
	.zero		64


//--------------------- .nv.constant0._Z11vector_diffPfS_S_i --------------------------
	.section	.nv.constant0._Z11vector_diffPfS_S_i,"a",@progbits
	.sectionflags	@""
	.align	4
.nv.constant0._Z11vector_diffPfS_S_i:
	.zero		924


//--------------------- SYMBOLS --------------------------

	.type		.nv.reservedSmem.offset0,@object
	.size		.nv.reservedSmem.offset0,0x4
